//
// Generated by NVIDIA NVVM Compiler
//
// Compiler Build ID: CL-36424714
// Cuda compilation tools, release 13.0, V13.0.88
// Based on NVVM 20.0.0
//

.version 9.0
.target sm_100
.address_size 64

	// .globl	_Z17bitonic_sort_stepPii
// _ZZ17bitonic_sort_stepPiiE6shared has been demoted
// _ZZ17oddeven_sort_stepPiiE6shared has been demoted
.global .align 1 .b8 _ZN34_INTERNAL_9ede93d7_4_k_cu_7f2a6c814cuda3std3__45__cpo5beginE[1];
.global .align 1 .b8 _ZN34_INTERNAL_9ede93d7_4_k_cu_7f2a6c814cuda3std3__45__cpo3endE[1];
.global .align 1 .b8 _ZN34_INTERNAL_9ede93d7_4_k_cu_7f2a6c814cuda3std3__45__cpo6cbeginE[1];
.global .align 1 .b8 _ZN34_INTERNAL_9ede93d7_4_k_cu_7f2a6c814cuda3std3__45__cpo4cendE[1];
.global .align 1 .b8 _ZN34_INTERNAL_9ede93d7_4_k_cu_7f2a6c814cuda3std3__45__cpo6rbeginE[1];
.global .align 1 .b8 _ZN34_INTERNAL_9ede93d7_4_k_cu_7f2a6c814cuda3std3__45__cpo4rendE[1];
.global .align 1 .b8 _ZN34_INTERNAL_9ede93d7_4_k_cu_7f2a6c814cuda3std3__45__cpo7crbeginE[1];
.global .align 1 .b8 _ZN34_INTERNAL_9ede93d7_4_k_cu_7f2a6c814cuda3std3__45__cpo5crendE[1];
.global .align 1 .b8 _ZN34_INTERNAL_9ede93d7_4_k_cu_7f2a6c814cuda3std3__436_GLOBAL__N__9ede93d7_4_k_cu_7f2a6c816ignoreE[1];
.global .align 1 .b8 _ZN34_INTERNAL_9ede93d7_4_k_cu_7f2a6c814cuda3std3__419piecewise_constructE[1];
.global .align 1 .b8 _ZN34_INTERNAL_9ede93d7_4_k_cu_7f2a6c814cuda3std3__48in_placeE[1];
.global .align 1 .b8 _ZN34_INTERNAL_9ede93d7_4_k_cu_7f2a6c814cuda3std3__420unreachable_sentinelE[1];
.global .align 1 .b8 _ZN34_INTERNAL_9ede93d7_4_k_cu_7f2a6c814cuda3std3__47nulloptE[1];
.global .align 1 .b8 _ZN34_INTERNAL_9ede93d7_4_k_cu_7f2a6c814cuda3std3__48unexpectE[1];
.global .align 1 .b8 _ZN34_INTERNAL_9ede93d7_4_k_cu_7f2a6c814cuda3std6ranges3__45__cpo4swapE[1];
.global .align 1 .b8 _ZN34_INTERNAL_9ede93d7_4_k_cu_7f2a6c814cuda3std6ranges3__45__cpo9iter_moveE[1];
.global .align 1 .b8 _ZN34_INTERNAL_9ede93d7_4_k_cu_7f2a6c814cuda3std6ranges3__45__cpo5beginE[1];
.global .align 1 .b8 _ZN34_INTERNAL_9ede93d7_4_k_cu_7f2a6c814cuda3std6ranges3__45__cpo3endE[1];
.global .align 1 .b8 _ZN34_INTERNAL_9ede93d7_4_k_cu_7f2a6c814cuda3std6ranges3__45__cpo6cbeginE[1];
.global .align 1 .b8 _ZN34_INTERNAL_9ede93d7_4_k_cu_7f2a6c814cuda3std6ranges3__45__cpo4cendE[1];
.global .align 1 .b8 _ZN34_INTERNAL_9ede93d7_4_k_cu_7f2a6c814cuda3std6ranges3__45__cpo7advanceE[1];
.global .align 1 .b8 _ZN34_INTERNAL_9ede93d7_4_k_cu_7f2a6c814cuda3std6ranges3__45__cpo9iter_swapE[1];
.global .align 1 .b8 _ZN34_INTERNAL_9ede93d7_4_k_cu_7f2a6c814cuda3std6ranges3__45__cpo4nextE[1];
.global .align 1 .b8 _ZN34_INTERNAL_9ede93d7_4_k_cu_7f2a6c814cuda3std6ranges3__45__cpo4prevE[1];
.global .align 1 .b8 _ZN34_INTERNAL_9ede93d7_4_k_cu_7f2a6c814cuda3std6ranges3__45__cpo4dataE[1];
.global .align 1 .b8 _ZN34_INTERNAL_9ede93d7_4_k_cu_7f2a6c814cuda3std6ranges3__45__cpo5cdataE[1];
.global .align 1 .b8 _ZN34_INTERNAL_9ede93d7_4_k_cu_7f2a6c814cuda3std6ranges3__45__cpo4sizeE[1];
.global .align 1 .b8 _ZN34_INTERNAL_9ede93d7_4_k_cu_7f2a6c814cuda3std6ranges3__45__cpo5ssizeE[1];
.global .align 1 .b8 _ZN34_INTERNAL_9ede93d7_4_k_cu_7f2a6c814cuda3std6ranges3__45__cpo8distanceE[1];
.global .align 1 .b8 _ZN34_INTERNAL_9ede93d7_4_k_cu_7f2a6c816thrust24THRUST_300001_SM_1000_NS8cuda_cub3parE[1];
.global .align 1 .b8 _ZN34_INTERNAL_9ede93d7_4_k_cu_7f2a6c816thrust24THRUST_300001_SM_1000_NS8cuda_cub10par_nosyncE[1];
.global .align 1 .b8 _ZN34_INTERNAL_9ede93d7_4_k_cu_7f2a6c816thrust24THRUST_300001_SM_1000_NS6system6detail10sequential3seqE[1];
.global .align 1 .b8 _ZN34_INTERNAL_9ede93d7_4_k_cu_7f2a6c816thrust24THRUST_300001_SM_1000_NS6system3cpp3parE[1];
.global .align 1 .b8 _ZN34_INTERNAL_9ede93d7_4_k_cu_7f2a6c816thrust24THRUST_300001_SM_1000_NS12placeholders2_1E[1];
.global .align 1 .b8 _ZN34_INTERNAL_9ede93d7_4_k_cu_7f2a6c816thrust24THRUST_300001_SM_1000_NS12placeholders2_2E[1];
.global .align 1 .b8 _ZN34_INTERNAL_9ede93d7_4_k_cu_7f2a6c816thrust24THRUST_300001_SM_1000_NS12placeholders2_3E[1];
.global .align 1 .b8 _ZN34_INTERNAL_9ede93d7_4_k_cu_7f2a6c816thrust24THRUST_300001_SM_1000_NS12placeholders2_4E[1];
.global .align 1 .b8 _ZN34_INTERNAL_9ede93d7_4_k_cu_7f2a6c816thrust24THRUST_300001_SM_1000_NS12placeholders2_5E[1];
.global .align 1 .b8 _ZN34_INTERNAL_9ede93d7_4_k_cu_7f2a6c816thrust24THRUST_300001_SM_1000_NS12placeholders2_6E[1];
.global .align 1 .b8 _ZN34_INTERNAL_9ede93d7_4_k_cu_7f2a6c816thrust24THRUST_300001_SM_1000_NS12placeholders2_7E[1];
.global .align 1 .b8 _ZN34_INTERNAL_9ede93d7_4_k_cu_7f2a6c816thrust24THRUST_300001_SM_1000_NS12placeholders2_8E[1];
.global .align 1 .b8 _ZN34_INTERNAL_9ede93d7_4_k_cu_7f2a6c816thrust24THRUST_300001_SM_1000_NS12placeholders2_9E[1];
.global .align 1 .b8 _ZN34_INTERNAL_9ede93d7_4_k_cu_7f2a6c816thrust24THRUST_300001_SM_1000_NS12placeholders3_10E[1];
.global .align 1 .b8 _ZN34_INTERNAL_9ede93d7_4_k_cu_7f2a6c816thrust24THRUST_300001_SM_1000_NS3seqE[1];
.global .align 1 .b8 _ZN34_INTERNAL_9ede93d7_4_k_cu_7f2a6c816thrust24THRUST_300001_SM_1000_NS6deviceE[1];

.visible .entry _Z17bitonic_sort_stepPii(
	.param .u64 .ptr .align 1 _Z17bitonic_sort_stepPii_param_0,
	.param .u32 _Z17bitonic_sort_stepPii_param_1
)
{
	.reg .pred 	%p<8>;
	.reg .b32 	%r<33>;
	.reg .b64 	%rd<11>;
	// demoted variable
	.shared .align 4 .b8 _ZZ17bitonic_sort_stepPiiE6shared[4096];
	ld.param.u64 	%rd5, [_Z17bitonic_sort_stepPii_param_0];
	ld.param.u32 	%r14, [_Z17bitonic_sort_stepPii_param_1];
	cvta.to.global.u64 	%rd1, %rd5;
	mov.u32 	%r1, %tid.x;
	shr.u32 	%r15, %r14, 31;
	add.s32 	%r16, %r14, %r15;
	shr.s32 	%r17, %r16, 1;
	setp.lt.u32 	%p1, %r1, %r17;
	@%p1 bra 	$L__BB0_2;
	sub.s32 	%r21, %r1, %r17;
	not.b32 	%r22, %r21;
	add.s32 	%r23, %r14, %r22;
	cvt.s64.s32 	%rd10, %r23;
	bra.uni 	$L__BB0_3;
$L__BB0_2:
	cvt.u64.u32 	%rd10, %r1;
$L__BB0_3:
	shl.b64 	%rd6, %rd10, 2;
	add.s64 	%rd7, %rd1, %rd6;
	ld.global.u32 	%r24, [%rd7];
	shl.b32 	%r25, %r1, 2;
	mov.u32 	%r26, _ZZ17bitonic_sort_stepPiiE6shared;
	add.s32 	%r2, %r26, %r25;
	st.shared.u32 	[%r2], %r24;
	bar.sync 	0;
	setp.lt.u32 	%p2, %r14, 2;
	@%p2 bra 	$L__BB0_12;
	shr.s32 	%r32, %r14, 1;
	and.b32  	%r4, %r14, %r1;
$L__BB0_5:
	mov.u32 	%r5, %r32;
	xor.b32  	%r6, %r5, %r1;
	setp.le.u32 	%p3, %r6, %r1;
	@%p3 bra 	$L__BB0_11;
	setp.ne.s32 	%p4, %r4, 0;
	@%p4 bra 	$L__BB0_9;
	ld.shared.u32 	%r7, [%r2];
	shl.b32 	%r29, %r6, 2;
	add.s32 	%r8, %r26, %r29;
	ld.shared.u32 	%r9, [%r8];
	setp.le.s32 	%p6, %r7, %r9;
	@%p6 bra 	$L__BB0_11;
	st.shared.u32 	[%r2], %r9;
	st.shared.u32 	[%r8], %r7;
	bra.uni 	$L__BB0_11;
$L__BB0_9:
	ld.shared.u32 	%r10, [%r2];
	shl.b32 	%r27, %r6, 2;
	add.s32 	%r11, %r26, %r27;
	ld.shared.u32 	%r12, [%r11];
	setp.ge.s32 	%p5, %r10, %r12;
	@%p5 bra 	$L__BB0_11;
	st.shared.u32 	[%r2], %r12;
	st.shared.u32 	[%r11], %r10;
$L__BB0_11:
	bar.sync 	0;
	shr.u32 	%r32, %r5, 1;
	setp.gt.u32 	%p7, %r5, 1;
	@%p7 bra 	$L__BB0_5;
$L__BB0_12:
	ld.shared.u32 	%r31, [%r2];
	mul.wide.u32 	%rd8, %r1, 4;
	add.s64 	%rd9, %rd1, %rd8;
	st.global.u32 	[%rd9], %r31;
	ret;

}
	// .globl	_Z17oddeven_sort_stepPii
.visible .entry _Z17oddeven_sort_stepPii(
	.param .u64 .ptr .align 1 _Z17oddeven_sort_stepPii_param_0,
	.param .u32 _Z17oddeven_sort_stepPii_param_1
)
{
	.reg .pred 	%p<13>;
	.reg .b32 	%r<24>;
	.reg .b64 	%rd<5>;
	// demoted variable
	.shared .align 4 .b8 _ZZ17oddeven_sort_stepPiiE6shared[4096];
	ld.param.u64 	%rd2, [_Z17oddeven_sort_stepPii_param_0];
	ld.param.u32 	%r12, [_Z17oddeven_sort_stepPii_param_1];
	cvta.to.global.u64 	%rd3, %rd2;
	mov.u32 	%r1, %tid.x;
	mul.wide.u32 	%rd4, %r1, 4;
	add.s64 	%rd1, %rd3, %rd4;
	ld.global.u32 	%r13, [%rd1];
	shl.b32 	%r14, %r1, 2;
	mov.u32 	%r15, _ZZ17oddeven_sort_stepPiiE6shared;
	add.s32 	%r2, %r15, %r14;
	st.shared.u32 	[%r2], %r13;
	bar.sync 	0;
	setp.lt.s32 	%p3, %r12, 1;
	@%p3 bra 	$L__BB1_10;
	and.b32  	%r18, %r1, 1;
	setp.eq.b32 	%p4, %r18, 1;
	not.pred 	%p5, %p4;
	add.s32 	%r19, %r1, 1;
	setp.lt.u32 	%p6, %r19, %r12;
	and.pred  	%p1, %p5, %p6;
	setp.ge.u32 	%p7, %r19, %r12;
	or.pred  	%p2, %p5, %p7;
	neg.s32 	%r22, %r12;
	mov.b32 	%r23, 0;
	not.pred 	%p9, %p1;
$L__BB1_2:
	and.b32  	%r20, %r23, 1;
	setp.eq.b32 	%p8, %r20, 1;
	@%p8 bra 	$L__BB1_6;
	@%p9 bra 	$L__BB1_9;
	ld.shared.u32 	%r6, [%r2];
	ld.shared.u32 	%r7, [%r2+4];
	setp.le.s32 	%p10, %r6, %r7;
	@%p10 bra 	$L__BB1_9;
	st.shared.u32 	[%r2], %r7;
	st.shared.u32 	[%r2+4], %r6;
	bra.uni 	$L__BB1_9;
$L__BB1_6:
	@%p2 bra 	$L__BB1_9;
	ld.shared.u32 	%r8, [%r2];
	ld.shared.u32 	%r9, [%r2+4];
	setp.le.s32 	%p11, %r8, %r9;
	@%p11 bra 	$L__BB1_9;
	st.shared.u32 	[%r2], %r9;
	st.shared.u32 	[%r2+4], %r8;
$L__BB1_9:
	bar.sync 	0;
	add.s32 	%r23, %r23, 1;
	add.s32 	%r22, %r22, 1;
	setp.ne.s32 	%p12, %r22, 0;
	@%p12 bra 	$L__BB1_2;
$L__BB1_10:
	ld.shared.u32 	%r21, [%r2];
	st.global.u32 	[%rd1], %r21;
	ret;

}
	// .globl	_ZN3cub18CUB_300001_SM_10006detail11EmptyKernelIvEEvv
.visible .entry _ZN3cub18CUB_300001_SM_10006detail11EmptyKernelIvEEvv()
{


	ret;

}


// ===== COMPILED SASS (sm_100) =====

	.target	sm_100

	.elftype	@"ET_EXEC"


//--------------------- .note.nv.tkinfo           --------------------------
	.section	.note.nv.tkinfo,"",@"SHT_NOTE"
	.sectionflags	@"SHF_NOTE_NV_TKINFO"
	.tkinfo
        /*0018*/ 	.word	0x00000002
        /*0030*/ 	.string	""
        /*0030*/ 	.string	"ptxas"
        /*0030*/ 	.string	"Cuda compilation tools, release 13.0, V13.0.88"
        /*0030*/ 	.string	"Build cuda_13.0.r13.0/compiler.36424714_0"
        /*0030*/ 	.string	"-arch sm_100 -m 64 "



//--------------------- .note.nv.cuinfo           --------------------------
	.section	.note.nv.cuinfo,"",@"SHT_NOTE"
	.sectionflags	@"SHF_NOTE_NV_CUINFO"
        /*0018*/ 	.short	0x0002
        /*001a*/ 	.short	0x0064
        /*001c*/ 	.short	0x0082
	.zero		2


//--------------------- .nv.info                  --------------------------
	.section	.nv.info,"",@"SHT_CUDA_INFO"
	.align	4


	//----- nvinfo : EIATTR_REGCOUNT
	.align		4
        /*0000*/ 	.byte	0x04, 0x2f
        /*0002*/ 	.short	(.L_46 - .L_45)
	.align		4
.L_45:
        /*0004*/ 	.word	index@(_Z17bitonic_sort_stepPii)
        /*0008*/ 	.word	0x0000000c


	//----- nvinfo : EIATTR_FRAME_SIZE
	.align		4
.L_46:
        /*000c*/ 	.byte	0x04, 0x11
        /*000e*/ 	.short	(.L_48 - .L_47)
	.align		4
.L_47:
        /*0010*/ 	.word	index@(_Z17bitonic_sort_stepPii)
        /*0014*/ 	.word	0x00000000


	//----- nvinfo : EIATTR_REGCOUNT
	.align		4
.L_48:
        /*0018*/ 	.byte	0x04, 0x2f
        /*001a*/ 	.short	(.L_50 - .L_49)
	.align		4
.L_49:
        /*001c*/ 	.word	index@(_Z17oddeven_sort_stepPii)
        /*0020*/ 	.word	0x0000000a


	//----- nvinfo : EIATTR_FRAME_SIZE
	.align		4
.L_50:
        /*0024*/ 	.byte	0x04, 0x11
        /*0026*/ 	.short	(.L_52 - .L_51)
	.align		4
.L_51:
        /*0028*/ 	.word	index@(_Z17oddeven_sort_stepPii)
        /*002c*/ 	.word	0x00000000


	//----- nvinfo : EIATTR_REGCOUNT
	.align		4
.L_52:
        /*0030*/ 	.byte	0x04, 0x2f
        /*0032*/ 	.short	(.L_54 - .L_53)
	.align		4
.L_53:
        /*0034*/ 	.word	index@(_ZN3cub18CUB_300001_SM_10006detail11EmptyKernelIvEEvv)
        /*0038*/ 	.word	0x00000004


	//----- nvinfo : EIATTR_FRAME_SIZE
	.align		4
.L_54:
        /*003c*/ 	.byte	0x04, 0x11
        /*003e*/ 	.short	(.L_56 - .L_55)
	.align		4
.L_55:
        /*0040*/ 	.word	index@(_ZN3cub18CUB_300001_SM_10006detail11EmptyKernelIvEEvv)
        /*0044*/ 	.word	0x00000000


	//----- nvinfo : EIATTR_MIN_STACK_SIZE
	.align		4
.L_56:
        /*0048*/ 	.byte	0x04, 0x12
        /*004a*/ 	.short	(.L_58 - .L_57)
	.align		4
.L_57:
        /*004c*/ 	.word	index@(_ZN3cub18CUB_300001_SM_10006detail11EmptyKernelIvEEvv)
        /*0050*/ 	.word	0x00000000


	//----- nvinfo : EIATTR_MIN_STACK_SIZE
	.align		4
.L_58:
        /*0054*/ 	.byte	0x04, 0x12
        /*0056*/ 	.short	(.L_60 - .L_59)
	.align		4
.L_59:
        /*0058*/ 	.word	index@(_Z17oddeven_sort_stepPii)
        /*005c*/ 	.word	0x00000000


	//----- nvinfo : EIATTR_MIN_STACK_SIZE
	.align		4
.L_60:
        /*0060*/ 	.byte	0x04, 0x12
        /*0062*/ 	.short	(.L_62 - .L_61)
	.align		4
.L_61:
        /*0064*/ 	.word	index@(_Z17bitonic_sort_stepPii)
        /*0068*/ 	.word	0x00000000
.L_62:


//--------------------- .nv.compat                --------------------------
	.section	.nv.compat,"",@"SHT_CUDA_COMPAT_INFO"
	.align	4
        /*0000*/ 	.byte	0x02, 0x09, 0x00, 0x00, 0x02, 0x02, 0x01, 0x00, 0x02, 0x05, 0x05, 0x00, 0x03, 0x07, 0x01, 0x01
        /*0010*/ 	.byte	0x02, 0x03, 0x00, 0x00, 0x02, 0x06, 0x01, 0x00, 0x04, 0x0b, 0x08, 0x00, 0x09, 0x00, 0x00, 0x00
        /*0020*/ 	.byte	0x00, 0x00, 0x00, 0x00


//--------------------- .nv.info._ZN3cub18CUB_300001_SM_10006detail11EmptyKernelIvEEvv --------------------------
	.section	.nv.info._ZN3cub18CUB_300001_SM_10006detail11EmptyKernelIvEEvv,"",@"SHT_CUDA_INFO"
	.sectionflags	@""
	.align	4


	//----- nvinfo : EIATTR_CUDA_API_VERSION
	.align		4
        /*0000*/ 	.byte	0x04, 0x37
        /*0002*/ 	.short	(.L_64 - .L_63)
.L_63:
        /*0004*/ 	.word	0x00000082


	//----- nvinfo : EIATTR_SPARSE_MMA_MASK
	.align		4
.L_64:
        /*0008*/ 	.byte	0x03, 0x50
        /*000a*/ 	.short	0x0000


	//----- nvinfo : EIATTR_MAXREG_COUNT
	.align		4
        /*000c*/ 	.byte	0x03, 0x1b
        /*000e*/ 	.short	0x00ff


	//----- nvinfo : EIATTR_MERCURY_ISA_VERSION
	.align		4
        /*0010*/ 	.byte	0x03, 0x5f
        /*0012*/ 	.short	0x0101


	//----- nvinfo : EIATTR_VRC_CTA_INIT_COUNT
	.align		4
        /*0014*/ 	.byte	0x02, 0x4a
	.zero		1
	.zero		1


	//----- nvinfo : EIATTR_EXIT_INSTR_OFFSETS
	.align		4
        /*0018*/ 	.byte	0x04, 0x1c
        /*001a*/ 	.short	(.L_66 - .L_65)


	//   ....[0]....
.L_65:
        /*001c*/ 	.word	0x00000010


	//----- nvinfo : EIATTR_SW_WAR
	.align		4
.L_66:
        /*0020*/ 	.byte	0x04, 0x36
        /*0022*/ 	.short	(.L_68 - .L_67)
.L_67:
        /*0024*/ 	.word	0x00000008
.L_68:


//--------------------- .nv.info._Z17oddeven_sort_stepPii --------------------------
	.section	.nv.info._Z17oddeven_sort_stepPii,"",@"SHT_CUDA_INFO"
	.sectionflags	@""
	.align	4


	//----- nvinfo : EIATTR_CUDA_API_VERSION
	.align		4
        /*0000*/ 	.byte	0x04, 0x37
        /*0002*/ 	.short	(.L_70 - .L_69)
.L_69:
        /*0004*/ 	.word	0x00000082


	//----- nvinfo : EIATTR_KPARAM_INFO
	.align		4
.L_70:
        /*0008*/ 	.byte	0x04, 0x17
        /*000a*/ 	.short	(.L_72 - .L_71)
.L_71:
        /*000c*/ 	.word	0x00000000
        /*0010*/ 	.short	0x0001
        /*0012*/ 	.short	0x0008
        /*0014*/ 	.byte	0x00, 0xf0, 0x11, 0x00


	//----- nvinfo : EIATTR_KPARAM_INFO
	.align		4
.L_72:
        /*0018*/ 	.byte	0x04, 0x17
        /*001a*/ 	.short	(.L_74 - .L_73)
.L_73:
        /*001c*/ 	.word	0x00000000
        /*0020*/ 	.short	0x0000
        /*0022*/ 	.short	0x0000
        /*0024*/ 	.byte	0x00, 0xf5, 0x21, 0x00


	//----- nvinfo : EIATTR_SPARSE_MMA_MASK
	.align		4
.L_74:
        /*0028*/ 	.byte	0x03, 0x50
        /*002a*/ 	.short	0x0000


	//----- nvinfo : EIATTR_MAXREG_COUNT
	.align		4
        /*002c*/ 	.byte	0x03, 0x1b
        /*002e*/ 	.short	0x00ff


	//----- nvinfo : EIATTR_NUM_BARRIERS
	.align		4
        /*0030*/ 	.byte	0x02, 0x4c
        /*0032*/ 	.byte	0x01
	.zero		1


	//----- nvinfo : EIATTR_MERCURY_ISA_VERSION
	.align		4
        /*0034*/ 	.byte	0x03, 0x5f
        /*0036*/ 	.short	0x0101


	//----- nvinfo : EIATTR_VRC_CTA_INIT_COUNT
	.align		4
        /*0038*/ 	.byte	0x02, 0x4a
	.zero		1
	.zero		1


	//----- nvinfo : EIATTR_EXIT_INSTR_OFFSETS
	.align		4
        /*003c*/ 	.byte	0x04, 0x1c
        /*003e*/ 	.short	(.L_76 - .L_75)


	//   ....[0]....
.L_75:
        /*0040*/ 	.word	0x00000300


	//----- nvinfo : EIATTR_CRS_STACK_SIZE
	.align		4
.L_76:
        /*0044*/ 	.byte	0x04, 0x1e
        /*0046*/ 	.short	(.L_78 - .L_77)
.L_77:
        /*0048*/ 	.word	0x00000000


	//----- nvinfo : EIATTR_CBANK_PARAM_SIZE
	.align		4
.L_78:
        /*004c*/ 	.byte	0x03, 0x19
        /*004e*/ 	.short	0x000c


	//----- nvinfo : EIATTR_PARAM_CBANK
	.align		4
        /*0050*/ 	.byte	0x04, 0x0a
        /*0052*/ 	.short	(.L_80 - .L_79)
	.align		4
.L_79:
        /*0054*/ 	.word	index@(.nv.constant0._Z17oddeven_sort_stepPii)
        /*0058*/ 	.short	0x0380
        /*005a*/ 	.short	0x000c


	//----- nvinfo : EIATTR_SW_WAR
	.align		4
.L_80:
        /*005c*/ 	.byte	0x04, 0x36
        /*005e*/ 	.short	(.L_82 - .L_81)
.L_81:
        /*0060*/ 	.word	0x00000008
.L_82:


//--------------------- .nv.info._Z17bitonic_sort_stepPii --------------------------
	.section	.nv.info._Z17bitonic_sort_stepPii,"",@"SHT_CUDA_INFO"
	.sectionflags	@""
	.align	4


	//----- nvinfo : EIATTR_CUDA_API_VERSION
	.align		4
        /*0000*/ 	.byte	0x04, 0x37
        /*0002*/ 	.short	(.L_84 - .L_83)
.L_83:
        /*0004*/ 	.word	0x00000082


	//----- nvinfo : EIATTR_KPARAM_INFO
	.align		4
.L_84:
        /*0008*/ 	.byte	0x04, 0x17
        /*000a*/ 	.short	(.L_86 - .L_85)
.L_85:
        /*000c*/ 	.word	0x00000000
        /*0010*/ 	.short	0x0001
        /*0012*/ 	.short	0x0008
        /*0014*/ 	.byte	0x00, 0xf0, 0x11, 0x00


	//----- nvinfo : EIATTR_KPARAM_INFO
	.align		4
.L_86:
        /*0018*/ 	.byte	0x04, 0x17
        /*001a*/ 	.short	(.L_88 - .L_87)
.L_87:
        /*001c*/ 	.word	0x00000000
        /*0020*/ 	.short	0x0000
        /*0022*/ 	.short	0x0000
        /*0024*/ 	.byte	0x00, 0xf5, 0x21, 0x00


	//----- nvinfo : EIATTR_SPARSE_MMA_MASK
	.align		4
.L_88:
        /*0028*/ 	.byte	0x03, 0x50
        /*002a*/ 	.short	0x0000


	//----- nvinfo : EIATTR_MAXREG_COUNT
	.align		4
        /*002c*/ 	.byte	0x03, 0x1b
        /*002e*/ 	.short	0x00ff


	//----- nvinfo : EIATTR_NUM_BARRIERS
	.align		4
        /*0030*/ 	.byte	0x02, 0x4c
        /*0032*/ 	.byte	0x01
	.zero		1


	//----- nvinfo : EIATTR_MERCURY_ISA_VERSION
	.align		4
        /*0034*/ 	.byte	0x03, 0x5f
        /*0036*/ 	.short	0x0101


	//----- nvinfo : EIATTR_VRC_CTA_INIT_COUNT
	.align		4
        /*0038*/ 	.byte	0x02, 0x4a
	.zero		1
	.zero		1


	//----- nvinfo : EIATTR_EXIT_INSTR_OFFSETS
	.align		4
        /*003c*/ 	.byte	0x04, 0x1c
        /*003e*/ 	.short	(.L_90 - .L_89)


	//   ....[0]....
.L_89:
        /*0040*/ 	.word	0x00000390


	//----- nvinfo : EIATTR_CRS_STACK_SIZE
	.align		4
.L_90:
        /*0044*/ 	.byte	0x04, 0x1e
        /*0046*/ 	.short	(.L_92 - .L_91)
.L_91:
        /*0048*/ 	.word	0x00000000


	//----- nvinfo : EIATTR_CBANK_PARAM_SIZE
	.align		4
.L_92:
        /*004c*/ 	.byte	0x03, 0x19
        /*004e*/ 	.short	0x000c


	//----- nvinfo : EIATTR_PARAM_CBANK
	.align		4
        /*0050*/ 	.byte	0x04, 0x0a
        /*0052*/ 	.short	(.L_94 - .L_93)
	.align		4
.L_93:
        /*0054*/ 	.word	index@(.nv.constant0._Z17bitonic_sort_stepPii)
        /*0058*/ 	.short	0x0380
        /*005a*/ 	.short	0x000c


	//----- nvinfo : EIATTR_SW_WAR
	.align		4
.L_94:
        /*005c*/ 	.byte	0x04, 0x36
        /*005e*/ 	.short	(.L_96 - .L_95)
.L_95:
        /*0060*/ 	.word	0x00000008
.L_96:


//--------------------- .nv.callgraph             --------------------------
	.section	.nv.callgraph,"",@"SHT_CUDA_CALLGRAPH"
	.align	4
	.sectionentsize	8
	.align		4
        /*0000*/ 	.word	0x00000000
	.align		4
        /*0004*/ 	.word	0xffffffff
	.align		4
        /*0008*/ 	.word	0x00000000
	.align		4
        /*000c*/ 	.word	0xfffffffe
	.align		4
        /*0010*/ 	.word	0x00000000
	.align		4
        /*0014*/ 	.word	0xfffffffd
	.align		4
        /*0018*/ 	.word	0x00000000
	.align		4
        /*001c*/ 	.word	0xfffffffc


//--------------------- .nv.constant4             --------------------------
	.section	.nv.constant4,"a",@progbits
	.align	8
	.align		8
.nv.constant4:
        /*0000*/ 	.dword	_ZN34_INTERNAL_9ede93d7_4_k_cu_7f2a6c814cuda3std3__45__cpo5beginE
	.align		8
        /*0008*/ 	.dword	_ZN34_INTERNAL_9ede93d7_4_k_cu_7f2a6c814cuda3std3__45__cpo3endE
	.align		8
        /*0010*/ 	.dword	_ZN34_INTERNAL_9ede93d7_4_k_cu_7f2a6c814cuda3std3__45__cpo6cbeginE
	.align		8
        /*0018*/ 	.dword	_ZN34_INTERNAL_9ede93d7_4_k_cu_7f2a6c814cuda3std3__45__cpo4cendE
	.align		8
        /*0020*/ 	.dword	_ZN34_INTERNAL_9ede93d7_4_k_cu_7f2a6c814cuda3std3__45__cpo6rbeginE
	.align		8
        /*0028*/ 	.dword	_ZN34_INTERNAL_9ede93d7_4_k_cu_7f2a6c814cuda3std3__45__cpo4rendE
	.align		8
        /*0030*/ 	.dword	_ZN34_INTERNAL_9ede93d7_4_k_cu_7f2a6c814cuda3std3__45__cpo7crbeginE
	.align		8
        /*0038*/ 	.dword	_ZN34_INTERNAL_9ede93d7_4_k_cu_7f2a6c814cuda3std3__45__cpo5crendE
	.align		8
        /*0040*/ 	.dword	_ZN34_INTERNAL_9ede93d7_4_k_cu_7f2a6c814cuda3std3__436_GLOBAL__N__9ede93d7_4_k_cu_7f2a6c816ignoreE
	.align		8
        /*0048*/ 	.dword	_ZN34_INTERNAL_9ede93d7_4_k_cu_7f2a6c814cuda3std3__419piecewise_constructE
	.align		8
        /*0050*/ 	.dword	_ZN34_INTERNAL_9ede93d7_4_k_cu_7f2a6c814cuda3std3__48in_placeE
	.align		8
        /*0058*/ 	.dword	_ZN34_INTERNAL_9ede93d7_4_k_cu_7f2a6c814cuda3std3__420unreachable_sentinelE
	.align		8
        /*0060*/ 	.dword	_ZN34_INTERNAL_9ede93d7_4_k_cu_7f2a6c814cuda3std3__47nulloptE
	.align		8
        /*0068*/ 	.dword	_ZN34_INTERNAL_9ede93d7_4_k_cu_7f2a6c814cuda3std3__48unexpectE
	.align		8
        /*0070*/ 	.dword	_ZN34_INTERNAL_9ede93d7_4_k_cu_7f2a6c814cuda3std6ranges3__45__cpo4swapE
	.align		8
        /*0078*/ 	.dword	_ZN34_INTERNAL_9ede93d7_4_k_cu_7f2a6c814cuda3std6ranges3__45__cpo9iter_moveE
	.align		8
        /*0080*/ 	.dword	_ZN34_INTERNAL_9ede93d7_4_k_cu_7f2a6c814cuda3std6ranges3__45__cpo5beginE
	.align		8
        /*0088*/ 	.dword	_ZN34_INTERNAL_9ede93d7_4_k_cu_7f2a6c814cuda3std6ranges3__45__cpo3endE
	.align		8
        /*0090*/ 	.dword	_ZN34_INTERNAL_9ede93d7_4_k_cu_7f2a6c814cuda3std6ranges3__45__cpo6cbeginE
	.align		8
        /*0098*/ 	.dword	_ZN34_INTERNAL_9ede93d7_4_k_cu_7f2a6c814cuda3std6ranges3__45__cpo4cendE
	.align		8
        /*00a0*/ 	.dword	_ZN34_INTERNAL_9ede93d7_4_k_cu_7f2a6c814cuda3std6ranges3__45__cpo7advanceE
	.align		8
        /*00a8*/ 	.dword	_ZN34_INTERNAL_9ede93d7_4_k_cu_7f2a6c814cuda3std6ranges3__45__cpo9iter_swapE
	.align		8
        /*00b0*/ 	.dword	_ZN34_INTERNAL_9ede93d7_4_k_cu_7f2a6c814cuda3std6ranges3__45__cpo4nextE
	.align		8
        /*00b8*/ 	.dword	_ZN34_INTERNAL_9ede93d7_4_k_cu_7f2a6c814cuda3std6ranges3__45__cpo4prevE
	.align		8
        /*00c0*/ 	.dword	_ZN34_INTERNAL_9ede93d7_4_k_cu_7f2a6c814cuda3std6ranges3__45__cpo4dataE
	.align		8
        /*00c8*/ 	.dword	_ZN34_INTERNAL_9ede93d7_4_k_cu_7f2a6c814cuda3std6ranges3__45__cpo5cdataE
	.align		8
        /*00d0*/ 	.dword	_ZN34_INTERNAL_9ede93d7_4_k_cu_7f2a6c814cuda3std6ranges3__45__cpo4sizeE
	.align		8
        /*00d8*/ 	.dword	_ZN34_INTERNAL_9ede93d7_4_k_cu_7f2a6c814cuda3std6ranges3__45__cpo5ssizeE
	.align		8
        /*00e0*/ 	.dword	_ZN34_INTERNAL_9ede93d7_4_k_cu_7f2a6c814cuda3std6ranges3__45__cpo8distanceE
	.align		8
        /*00e8*/ 	.dword	_ZN34_INTERNAL_9ede93d7_4_k_cu_7f2a6c816thrust24THRUST_300001_SM_1000_NS8cuda_cub3parE
	.align		8
        /*00f0*/ 	.dword	_ZN34_INTERNAL_9ede93d7_4_k_cu_7f2a6c816thrust24THRUST_300001_SM_1000_NS8cuda_cub10par_nosyncE
	.align		8
        /*00f8*/ 	.dword	_ZN34_INTERNAL_9ede93d7_4_k_cu_7f2a6c816thrust24THRUST_300001_SM_1000_NS6system6detail10sequential3seqE
	.align		8
        /*0100*/ 	.dword	_ZN34_INTERNAL_9ede93d7_4_k_cu_7f2a6c816thrust24THRUST_300001_SM_1000_NS6system3cpp3parE
	.align		8
        /*0108*/ 	.dword	_ZN34_INTERNAL_9ede93d7_4_k_cu_7f2a6c816thrust24THRUST_300001_SM_1000_NS12placeholders2_1E
	.align		8
        /*0110*/ 	.dword	_ZN34_INTERNAL_9ede93d7_4_k_cu_7f2a6c816thrust24THRUST_300001_SM_1000_NS12placeholders2_2E
	.align		8
        /*0118*/ 	.dword	_ZN34_INTERNAL_9ede93d7_4_k_cu_7f2a6c816thrust24THRUST_300001_SM_1000_NS12placeholders2_3E
	.align		8
        /*0120*/ 	.dword	_ZN34_INTERNAL_9ede93d7_4_k_cu_7f2a6c816thrust24THRUST_300001_SM_1000_NS12placeholders2_4E
	.align		8
        /*0128*/ 	.dword	_ZN34_INTERNAL_9ede93d7_4_k_cu_7f2a6c816thrust24THRUST_300001_SM_1000_NS12placeholders2_5E
	.align		8
        /*0130*/ 	.dword	_ZN34_INTERNAL_9ede93d7_4_k_cu_7f2a6c816thrust24THRUST_300001_SM_1000_NS12placeholders2_6E
	.align		8
        /*0138*/ 	.dword	_ZN34_INTERNAL_9ede93d7_4_k_cu_7f2a6c816thrust24THRUST_300001_SM_1000_NS12placeholders2_7E
	.align		8
        /*0140*/ 	.dword	_ZN34_INTERNAL_9ede93d7_4_k_cu_7f2a6c816thrust24THRUST_300001_SM_1000_NS12placeholders2_8E
	.align		8
        /*0148*/ 	.dword	_ZN34_INTERNAL_9ede93d7_4_k_cu_7f2a6c816thrust24THRUST_300001_SM_1000_NS12placeholders2_9E
	.align		8
        /*0150*/ 	.dword	_ZN34_INTERNAL_9ede93d7_4_k_cu_7f2a6c816thrust24THRUST_300001_SM_1000_NS12placeholders3_10E
	.align		8
        /*0158*/ 	.dword	_ZN34_INTERNAL_9ede93d7_4_k_cu_7f2a6c816thrust24THRUST_300001_SM_1000_NS3seqE
	.align		8
        /*0160*/ 	.dword	_ZN34_INTERNAL_9ede93d7_4_k_cu_7f2a6c816thrust24THRUST_300001_SM_1000_NS6deviceE


//--------------------- .text._ZN3cub18CUB_300001_SM_10006detail11EmptyKernelIvEEvv --------------------------
	.section	.text._ZN3cub18CUB_300001_SM_10006detail11EmptyKernelIvEEvv,"ax",@progbits
	.align	128
        .global         _ZN3cub18CUB_300001_SM_10006detail11EmptyKernelIvEEvv
        .type           _ZN3cub18CUB_300001_SM_10006detail11EmptyKernelIvEEvv,@function
        .size           _ZN3cub18CUB_300001_SM_10006detail11EmptyKernelIvEEvv,(.L_x_13 - _ZN3cub18CUB_300001_SM_10006detail11EmptyKernelIvEEvv)
        .other          _ZN3cub18CUB_300001_SM_10006detail11EmptyKernelIvEEvv,@"STO_CUDA_ENTRY STV_DEFAULT"
_ZN3cub18CUB_300001_SM_10006detail11EmptyKernelIvEEvv:
.text._ZN3cub18CUB_300001_SM_10006detail11EmptyKernelIvEEvv:
[----:B------:R-:W-:Y:S01]  /*0000*/  LDC R1, c[0x0][0x37c] ;  /* 0x0000df00ff017b82 */ /* 0x000fe20000000800 */
[----:B------:R-:W-:Y:S05]  /*0010*/  EXIT ;  /* 0x000000000000794d */ /* 0x000fea0003800000 */
.L_x_0:
[----:B------:R-:W-:-:S00]  /*0020*/  BRA `(.L_x_0) ;  /* 0xfffffffc00fc7947 */ /* 0x000fc0000383ffff */
[----:B------:R-:W-:-:S00]  /*0030*/  NOP ;  /* 0x0000000000007918 */ /* 0x000fc00000000000 */
        /* <DEDUP_REMOVED lines=12> */
.L_x_13:


//--------------------- .text._Z17oddeven_sort_stepPii --------------------------
	.section	.text._Z17oddeven_sort_stepPii,"ax",@progbits
	.align	128
        .global         _Z17oddeven_sort_stepPii
        .type           _Z17oddeven_sort_stepPii,@function
        .size           _Z17oddeven_sort_stepPii,(.L_x_14 - _Z17oddeven_sort_stepPii)
        .other          _Z17oddeven_sort_stepPii,@"STO_CUDA_ENTRY STV_DEFAULT"
_Z17oddeven_sort_stepPii:
.text._Z17oddeven_sort_stepPii:
[----:B------:R-:W-:Y:S01]  /*0000*/  LDC R1, c[0x0][0x37c] ;  /* 0x0000df00ff017b82 */ /* 0x000fe20000000800 */
[----:B------:R-:W0:Y:S07]  /*0010*/  S2R R7, SR_TID.X ;  /* 0x0000000000077919 */ /* 0x000e2e0000002100 */
[----:B------:R-:W0:Y:S01]  /*0020*/  LDC.64 R2, c[0x0][0x380] ;  /* 0x0000e000ff027b82 */ /* 0x000e220000000a00 */
[----:B------:R-:W1:Y:S01]  /*0030*/  LDCU.64 UR8, c[0x0][0x358] ;  /* 0x00006b00ff0877ac */ /* 0x000e620008000a00 */
[----:B0-----:R-:W-:-:S05]  /*0040*/  IMAD.WIDE.U32 R2, R7, 0x4, R2 ;  /* 0x0000000407027825 */ /* 0x001fca00078e0002 */
[----:B-1----:R-:W2:Y:S01]  /*0050*/  LDG.E R0, desc[UR8][R2.64] ;  /* 0x0000000802007981 */ /* 0x002ea2000c1e1900 */
[----:B------:R-:W0:Y:S01]  /*0060*/  S2UR UR5, SR_CgaCtaId ;  /* 0x00000000000579c3 */ /* 0x000e220000008800 */
[----:B------:R-:W-:Y:S02]  /*0070*/  UMOV UR4, 0x400 ;  /* 0x0000040000047882 */ /* 0x000fe40000000000 */
[----:B0-----:R-:W-:Y:S01]  /*0080*/  ULEA UR4, UR5, UR4, 0x18 ;  /* 0x0000000405047291 */ /* 0x001fe2000f8ec0ff */
[----:B------:R-:W0:Y:S05]  /*0090*/  LDCU UR5, c[0x0][0x388] ;  /* 0x00007100ff0577ac */ /* 0x000e2a0008000800 */
[----:B------:R-:W-:Y:S01]  /*00a0*/  LEA R5, R7, UR4, 0x2 ;  /* 0x0000000407057c11 */ /* 0x000fe2000f8e10ff */
[----:B0-----:R-:W-:-:S04]  /*00b0*/  UISETP.GE.AND UP0, UPT, UR5, 0x1, UPT ;  /* 0x000000010500788c */ /* 0x001fc8000bf06270 */
[----:B--2---:R0:W-:Y:S01]  /*00c0*/  STS [R5], R0 ;  /* 0x0000000005007388 */ /* 0x0041e20000000800 */
[----:B------:R-:W-:Y:S06]  /*00d0*/  BAR.SYNC.DEFER_BLOCKING 0x0 ;  /* 0x0000000000007b1d */ /* 0x000fec0000010000 */
[----:B------:R-:W-:Y:S05]  /*00e0*/  BRA.U !UP0, `(.L_x_1) ;  /* 0x00000001087c7547 */ /* 0x000fea000b800000 */
[C---:B------:R-:W-:Y:S01]  /*00f0*/  LOP3.LUT R4, R7.reuse, 0x1, RZ, 0xc0, !PT ;  /* 0x0000000107047812 */ /* 0x040fe200078ec0ff */
[----:B0-----:R-:W-:Y:S01]  /*0100*/  VIADD R0, R7, 0x1 ;  /* 0x0000000107007836 */ /* 0x001fe20000000000 */
[----:B------:R-:W-:Y:S02]  /*0110*/  UMOV UR4, URZ ;  /* 0x000000ff00047c82 */ /* 0x000fe40008000000 */
[----:B------:R-:W-:-:S04]  /*0120*/  ISETP.NE.U32.AND P0, PT, R4, 0x1, PT ;  /* 0x000000010400780c */ /* 0x000fc80003f05070 */
[C---:B------:R-:W-:Y:S02]  /*0130*/  ISETP.LT.U32.AND P1, PT, R0.reuse, UR5, P0 ;  /* 0x0000000500007c0c */ /* 0x040fe40008721070 */
[----:B------:R-:W-:Y:S01]  /*0140*/  ISETP.GE.U32.OR P0, PT, R0, UR5, P0 ;  /* 0x0000000500007c0c */ /* 0x000fe20008706470 */
[----:B------:R-:W-:-:S12]  /*0150*/  UIADD3 UR5, UPT, UPT, -UR5, URZ, URZ ;  /* 0x000000ff05057290 */ /* 0x000fd8000fffe1ff */
.L_x_5:
[----:B------:R-:W-:Y:S01]  /*0160*/  ULOP3.LUT UR6, UR4, 0x1, URZ, 0xc0, !UPT ;  /* 0x0000000104067892 */ /* 0x000fe2000f8ec0ff */
[----:B------:R-:W-:Y:S01]  /*0170*/  BSSY.RECONVERGENT B0, `(.L_x_2) ;  /* 0x0000013000007945 */ /* 0x000fe20003800200 */
[----:B------:R-:W-:Y:S02]  /*0180*/  UIADD3 UR5, UPT, UPT, UR5, 0x1, URZ ;  /* 0x0000000105057890 */ /* 0x000fe4000fffe0ff */
[----:B------:R-:W-:Y:S02]  /*0190*/  UISETP.NE.U32.AND UP0, UPT, UR6, 0x1, UPT ;  /* 0x000000010600788c */ /* 0x000fe4000bf05070 */
[----:B------:R-:W-:-:S07]  /*01a0*/  UISETP.NE.AND UP1, UPT, UR5, URZ, UPT ;  /* 0x000000ff0500728c */ /* 0x000fce000bf25270 */
[----:B01----:R-:W-:Y:S05]  /*01b0*/  BRA.U !UP0, `(.L_x_3) ;  /* 0x0000000108207547 */ /* 0x003fea000b800000 */
[----:B------:R-:W-:Y:S05]  /*01c0*/  @!P1 BRA `(.L_x_4) ;  /* 0x0000000000349947 */ /* 0x000fea0003800000 */
[----:B------:R-:W-:Y:S04]  /*01d0*/  LDS R0, [R5] ;  /* 0x0000000005007984 */ /* 0x000fe80000000800 */
[----:B------:R-:W0:Y:S02]  /*01e0*/  LDS R4, [R5+0x4] ;  /* 0x0000040005047984 */ /* 0x000e240000000800 */
[----:B0-----:R-:W-:-:S13]  /*01f0*/  ISETP.GT.AND P2, PT, R0, R4, PT ;  /* 0x000000040000720c */ /* 0x001fda0003f44270 */
[----:B------:R-:W-:Y:S05]  /*0200*/  @!P2 BRA `(.L_x_4) ;  /* 0x000000000024a947 */ /* 0x000fea0003800000 */
[----:B------:R0:W-:Y:S04]  /*0210*/  STS [R5], R4 ;  /* 0x0000000405007388 */ /* 0x0001e80000000800 */
[----:B------:R0:W-:Y:S01]  /*0220*/  STS [R5+0x4], R0 ;  /* 0x0000040005007388 */ /* 0x0001e20000000800 */
[----:B------:R-:W-:Y:S05]  /*0230*/  BRA `(.L_x_4) ;  /* 0x0000000000187947 */ /* 0x000fea0003800000 */
.L_x_3:
[----:B------:R-:W-:Y:S05]  /*0240*/  @P0 BRA `(.L_x_4) ;  /* 0x0000000000140947 */ /* 0x000fea0003800000 */
[----:B------:R-:W-:Y:S04]  /*0250*/  LDS R0, [R5] ;  /* 0x0000000005007984 */ /* 0x000fe80000000800 */
[----:B------:R-:W0:Y:S02]  /*0260*/  LDS R4, [R5+0x4] ;  /* 0x0000040005047984 */ /* 0x000e240000000800 */
[----:B0-----:R-:W-:-:S13]  /*0270*/  ISETP.GT.AND P2, PT, R0, R4, PT ;  /* 0x000000040000720c */ /* 0x001fda0003f44270 */
[----:B------:R1:W-:Y:S04]  /*0280*/  @P2 STS [R5], R4 ;  /* 0x0000000405002388 */ /* 0x0003e80000000800 */
[----:B------:R1:W-:Y:S02]  /*0290*/  @P2 STS [R5+0x4], R0 ;  /* 0x0000040005002388 */ /* 0x0003e40000000800 */
.L_x_4:
[----:B------:R-:W-:Y:S05]  /*02a0*/  BSYNC.RECONVERGENT B0 ;  /* 0x0000000000007941 */ /* 0x000fea0003800200 */
.L_x_2:
[----:B------:R-:W-:Y:S01]  /*02b0*/  BAR.SYNC.DEFER_BLOCKING 0x0 ;  /* 0x0000000000007b1d */ /* 0x000fe20000010000 */
[----:B------:R-:W-:-:S05]  /*02c0*/  UIADD3 UR4, UPT, UPT, UR4, 0x1, URZ ;  /* 0x0000000104047890 */ /* 0x000fca000fffe0ff */
[----:B------:R-:W-:Y:S07]  /*02d0*/  BRA.U UP1, `(.L_x_5) ;  /* 0xfffffffd01a07547 */ /* 0x000fee000b83ffff */
.L_x_1:
[----:B01----:R-:W0:Y:S04]  /*02e0*/  LDS R5, [R5] ;  /* 0x0000000005057984 */ /* 0x003e280000000800 */
[----:B0-----:R-:W-:Y:S01]  /*02f0*/  STG.E desc[UR8][R2.64], R5 ;  /* 0x0000000502007986 */ /* 0x001fe2000c101908 */
[----:B------:R-:W-:Y:S05]  /*0300*/  EXIT ;  /* 0x000000000000794d */ /* 0x000fea0003800000 */
.L_x_6:
        /* <DEDUP_REMOVED lines=15> */
.L_x_14:


//--------------------- .text._Z17bitonic_sort_stepPii --------------------------
	.section	.text._Z17bitonic_sort_stepPii,"ax",@progbits
	.align	128
        .global         _Z17bitonic_sort_stepPii
        .type           _Z17bitonic_sort_stepPii,@function
        .size           _Z17bitonic_sort_stepPii,(.L_x_15 - _Z17bitonic_sort_stepPii)
        .other          _Z17bitonic_sort_stepPii,@"STO_CUDA_ENTRY STV_DEFAULT"
_Z17bitonic_sort_stepPii:
.text._Z17bitonic_sort_stepPii:
[----:B------:R-:W-:Y:S01]  /*0000*/  LDC R1, c[0x0][0x37c] ;  /* 0x0000df00ff017b82 */ /* 0x000fe20000000800 */
[----:B------:R-:W0:Y:S01]  /*0010*/  S2R R9, SR_TID.X ;  /* 0x0000000000097919 */ /* 0x000e220000002100 */
[----:B------:R-:W1:Y:S01]  /*0020*/  LDCU UR6, c[0x0][0x388] ;  /* 0x00007100ff0677ac */ /* 0x000e620008000800 */
[----:B------:R-:W2:Y:S01]  /*0030*/  LDCU.64 UR8, c[0x0][0x358] ;  /* 0x00006b00ff0877ac */ /* 0x000ea20008000a00 */
[----:B-1----:R-:W-:-:S04]  /*0040*/  ULEA.HI UR4, UR6, UR6, URZ, 0x1 ;  /* 0x0000000606047291 */ /* 0x002fc8000f8f08ff */
[----:B------:R-:W-:-:S06]  /*0050*/  USHF.R.S32.HI UR4, URZ, 0x1, UR4 ;  /* 0x00000001ff047899 */ /* 0x000fcc0008011404 */
[----:B0-----:R-:W-:-:S13]  /*0060*/  ISETP.GE.U32.AND P0, PT, R9, UR4, PT ;  /* 0x0000000409007c0c */ /* 0x001fda000bf06070 */
[----:B------:R-:W-:Y:S01]  /*0070*/  @P0 VIADD R0, R9, -UR4 ;  /* 0x8000000409000c36 */ /* 0x000fe20008000000 */
[----:B------:R-:W0:Y:S04]  /*0080*/  LDCU.64 UR4, c[0x0][0x380] ;  /* 0x00007000ff0477ac */ /* 0x000e280008000a00 */
[----:B------:R-:W-:-:S05]  /*0090*/  @P0 LOP3.LUT R0, RZ, R0, RZ, 0x33, !PT ;  /* 0x00000000ff000212 */ /* 0x000fca00078e33ff */
[----:B------:R-:W-:-:S05]  /*00a0*/  @P0 VIADD R2, R0, UR6 ;  /* 0x0000000600020c36 */ /* 0x000fca0008000000 */
[----:B------:R-:W-:Y:S01]  /*00b0*/  @P0 SHF.R.S32.HI R3, RZ, 0x1f, R2 ;  /* 0x0000001fff030819 */ /* 0x000fe20000011402 */
[----:B------:R-:W-:Y:S02]  /*00c0*/  @!P0 IMAD.MOV.U32 R2, RZ, RZ, R9 ;  /* 0x000000ffff028224 */ /* 0x000fe400078e0009 */
[----:B------:R-:W-:-:S03]  /*00d0*/  @!P0 IMAD.MOV.U32 R3, RZ, RZ, RZ ;  /* 0x000000ffff038224 */ /* 0x000fc600078e00ff */
[----:B0-----:R-:W-:-:S04]  /*00e0*/  LEA R4, P0, R2, UR4, 0x2 ;  /* 0x0000000402047c11 */ /* 0x001fc8000f8010ff */
[----:B------:R-:W-:-:S05]  /*00f0*/  LEA.HI.X R5, R2, UR5, R3, 0x2, P0 ;  /* 0x0000000502057c11 */ /* 0x000fca00080f1403 */
[----:B--2---:R-:W2:Y:S01]  /*0100*/  LDG.E R4, desc[UR8][R4.64] ;  /* 0x0000000804047981 */ /* 0x004ea2000c1e1900 */
[----:B------:R-:W0:Y:S01]  /*0110*/  S2UR UR5, SR_CgaCtaId ;  /* 0x00000000000579c3 */ /* 0x000e220000008800 */
[----:B------:R-:W-:Y:S01]  /*0120*/  UMOV UR4, 0x400 ;  /* 0x0000040000047882 */ /* 0x000fe20000000000 */
[----:B------:R-:W-:Y:S02]  /*0130*/  UISETP.GE.U32.AND UP0, UPT, UR6, 0x2, UPT ;  /* 0x000000020600788c */ /* 0x000fe4000bf06070 */
[----:B0-----:R-:W-:-:S06]  /*0140*/  ULEA UR4, UR5, UR4, 0x18 ;  /* 0x0000000405047291 */ /* 0x001fcc000f8ec0ff */
[----:B------:R-:W-:-:S05]  /*0150*/  LEA R7, R9, UR4, 0x2 ;  /* 0x0000000409077c11 */ /* 0x000fca000f8e10ff */
[----:B--2---:R0:W-:Y:S01]  /*0160*/  STS [R7], R4 ;  /* 0x0000000407007388 */ /* 0x0041e20000000800 */
[----:B------:R-:W-:Y:S06]  /*0170*/  BAR.SYNC.DEFER_BLOCKING 0x0 ;  /* 0x0000000000007b1d */ /* 0x000fec0000010000 */
[----:B------:R-:W-:Y:S05]  /*0180*/  BRA.U !UP0, `(.L_x_7) ;  /* 0x0000000108707547 */ /* 0x000fea000b800000 */
[----:B------:R-:W1:Y:S01]  /*0190*/  LDCU UR7, c[0x0][0x388] ;  /* 0x00007100ff0777ac */ /* 0x000e620008000800 */
[----:B------:R-:W-:-:S12]  /*01a0*/  USHF.R.S32.HI UR5, URZ, 0x1, UR6 ;  /* 0x00000001ff057899 */ /* 0x000fd80008011406 */
.L_x_11:
[----:B--23--:R-:W-:Y:S01]  /*01b0*/  LOP3.LUT R0, R9, UR5, RZ, 0x3c, !PT ;  /* 0x0000000509007c12 */ /* 0x00cfe2000f8e3cff */
[----:B------:R-:W-:Y:S03]  /*01c0*/  BSSY.RECONVERGENT B0, `(.L_x_8) ;  /* 0x0000013000007945 */ /* 0x000fe60003800200 */
[----:B------:R-:W-:-:S13]  /*01d0*/  ISETP.GT.U32.AND P0, PT, R0, R9, PT ;  /* 0x000000090000720c */ /* 0x000fda0003f04070 */
[----:B------:R-:W-:Y:S05]  /*01e0*/  @!P0 BRA `(.L_x_9) ;  /* 0x0000000000408947 */ /* 0x000fea0003800000 */
[----:B-1----:R-:W-:-:S13]  /*01f0*/  LOP3.LUT P0, RZ, R9, UR7, RZ, 0xc0, !PT ;  /* 0x0000000709ff7c12 */ /* 0x002fda000f80c0ff */
[----:B------:R-:W-:Y:S05]  /*0200*/  @P0 BRA `(.L_x_10) ;  /* 0x0000000000200947 */ /* 0x000fea0003800000 */
[----:B------:R-:W-:Y:S02]  /*0210*/  LEA R3, R0, UR4, 0x2 ;  /* 0x0000000400037c11 */ /* 0x000fe4000f8e10ff */
[----:B------:R-:W-:Y:S04]  /*0220*/  LDS R0, [R7] ;  /* 0x0000000007007984 */ /* 0x000fe80000000800 */
[----:B------:R-:W1:Y:S02]  /*0230*/  LDS R2, [R3] ;  /* 0x0000000003027984 */ /* 0x000e640000000800 */
[----:B-1----:R-:W-:-:S13]  /*0240*/  ISETP.GT.AND P0, PT, R0, R2, PT ;  /* 0x000000020000720c */ /* 0x002fda0003f04270 */
[----:B------:R-:W-:Y:S05]  /*0250*/  @!P0 BRA `(.L_x_9) ;  /* 0x0000000000248947 */ /* 0x000fea0003800000 */
[----:B------:R3:W-:Y:S04]  /*0260*/  STS [R7], R2 ;  /* 0x0000000207007388 */ /* 0x0007e80000000800 */
[----:B------:R3:W-:Y:S01]  /*0270*/  STS [R3], R0 ;  /* 0x0000000003007388 */ /* 0x0007e20000000800 */
[----:B------:R-:W-:Y:S05]  /*0280*/  BRA `(.L_x_9) ;  /* 0x0000000000187947 */ /* 0x000fea0003800000 */
.L_x_10:
[----:B------:R-:W-:Y:S02]  /*0290*/  LEA R3, R0, UR4, 0x2 ;  /* 0x0000000400037c11 */ /* 0x000fe4000f8e10ff */
[----:B------:R-:W-:Y:S04]  /*02a0*/  LDS R0, [R7] ;  /* 0x0000000007007984 */ /* 0x000fe80000000800 */
[----:B------:R-:W1:Y:S02]  /*02b0*/  LDS R2, [R3] ;  /* 0x0000000003027984 */ /* 0x000e640000000800 */
[----:B-1----:R-:W-:-:S13]  /*02c0*/  ISETP.GE.AND P0, PT, R0, R2, PT ;  /* 0x000000020000720c */ /* 0x002fda0003f06270 */
[----:B------:R2:W-:Y:S04]  /*02d0*/  @!P0 STS [R7], R2 ;  /* 0x0000000207008388 */ /* 0x0005e80000000800 */
[----:B------:R2:W-:Y:S02]  /*02e0*/  @!P0 STS [R3], R0 ;  /* 0x0000000003008388 */ /* 0x0005e40000000800 */
.L_x_9:
[----:B-1----:R-:W-:Y:S05]  /*02f0*/  BSYNC.RECONVERGENT B0 ;  /* 0x0000000000007941 */ /* 0x002fea0003800200 */
.L_x_8:
[----:B------:R-:W-:Y:S01]  /*0300*/  BAR.SYNC.DEFER_BLOCKING 0x0 ;  /* 0x0000000000007b1d */ /* 0x000fe20000010000 */
[----:B------:R-:W-:Y:S02]  /*0310*/  UISETP.GT.U32.AND UP0, UPT, UR5, 0x1, UPT ;  /* 0x000000010500788c */ /* 0x000fe4000bf04070 */
[----:B------:R-:W-:-:S07]  /*0320*/  USHF.R.U32.HI UR6, URZ, 0x1, UR5 ;  /* 0x00000001ff067899 */ /* 0x000fce0008011605 */
[----:B------:R-:W-:Y:S01]  /*0330*/  UMOV UR5, UR6 ;  /* 0x0000000600057c82 */ /* 0x000fe20008000000 */
[----:B------:R-:W-:Y:S05]  /*0340*/  BRA.U UP0, `(.L_x_11) ;  /* 0xfffffffd00987547 */ /* 0x000fea000b83ffff */
.L_x_7:
[----:B0-23--:R-:W0:Y:S01]  /*0350*/  LDS R7, [R7] ;  /* 0x0000000007077984 */ /* 0x00de220000000800 */
[----:B------:R-:W1:Y:S02]  /*0360*/  LDC.64 R2, c[0x0][0x380] ;  /* 0x0000e000ff027b82 */ /* 0x000e640000000a00 */
[----:B-1----:R-:W-:-:S05]  /*0370*/  IMAD.WIDE.U32 R2, R9, 0x4, R2 ;  /* 0x0000000409027825 */ /* 0x002fca00078e0002 */
[----:B0-----:R-:W-:Y:S01]  /*0380*/  STG.E desc[UR8][R2.64], R7 ;  /* 0x0000000702007986 */ /* 0x001fe2000c101908 */
[----:B------:R-:W-:Y:S05]  /*0390*/  EXIT ;  /* 0x000000000000794d */ /* 0x000fea0003800000 */
.L_x_12:
        /* <DEDUP_REMOVED lines=14> */
.L_x_15:


//--------------------- .nv.shared.reserved.0     --------------------------
	.section	.nv.shared.reserved.0,"aw",@nobits
	.weak		__nv_reservedSMEM_offset_0_alias
	.size		__nv_reservedSMEM_offset_0_alias, 0, 64
	.other		__nv_reservedSMEM_offset_0_alias,@"STO_CUDA_RESERVED_SHARED STV_DEFAULT"
__nv_reservedSMEM_offset_0_alias:
	.zero		0
	.zero		64


//--------------------- .nv.global                --------------------------
	.section	.nv.global,"aw",@nobits
.nv.global:
	.type		_ZN34_INTERNAL_9ede93d7_4_k_cu_7f2a6c816thrust24THRUST_300001_SM_1000_NS12placeholders2_8E,@object
	.size		_ZN34_INTERNAL_9ede93d7_4_k_cu_7f2a6c816thrust24THRUST_300001_SM_1000_NS12placeholders2_8E,(_ZN34_INTERNAL_9ede93d7_4_k_cu_7f2a6c814cuda3std3__436_GLOBAL__N__9ede93d7_4_k_cu_7f2a6c816ignoreE - _ZN34_INTERNAL_9ede93d7_4_k_cu_7f2a6c816thrust24THRUST_300001_SM_1000_NS12placeholders2_8E)
_ZN34_INTERNAL_9ede93d7_4_k_cu_7f2a6c816thrust24THRUST_300001_SM_1000_NS12placeholders2_8E:
	.zero		1
	.type		_ZN34_INTERNAL_9ede93d7_4_k_cu_7f2a6c814cuda3std3__436_GLOBAL__N__9ede93d7_4_k_cu_7f2a6c816ignoreE,@object
	.size		_ZN34_INTERNAL_9ede93d7_4_k_cu_7f2a6c814cuda3std3__436_GLOBAL__N__9ede93d7_4_k_cu_7f2a6c816ignoreE,(_ZN34_INTERNAL_9ede93d7_4_k_cu_7f2a6c814cuda3std6ranges3__45__cpo4dataE - _ZN34_INTERNAL_9ede93d7_4_k_cu_7f2a6c814cuda3std3__436_GLOBAL__N__9ede93d7_4_k_cu_7f2a6c816ignoreE)
_ZN34_INTERNAL_9ede93d7_4_k_cu_7f2a6c814cuda3std3__436_GLOBAL__N__9ede93d7_4_k_cu_7f2a6c816ignoreE:
	.zero		1
	.type		_ZN34_INTERNAL_9ede93d7_4_k_cu_7f2a6c814cuda3std6ranges3__45__cpo4dataE,@object
	.size		_ZN34_INTERNAL_9ede93d7_4_k_cu_7f2a6c814cuda3std6ranges3__45__cpo4dataE,(_ZN34_INTERNAL_9ede93d7_4_k_cu_7f2a6c816thrust24THRUST_300001_SM_1000_NS6system3cpp3parE - _ZN34_INTERNAL_9ede93d7_4_k_cu_7f2a6c814cuda3std6ranges3__45__cpo4dataE)
_ZN34_INTERNAL_9ede93d7_4_k_cu_7f2a6c814cuda3std6ranges3__45__cpo4dataE:
	.zero		1
	.type		_ZN34_INTERNAL_9ede93d7_4_k_cu_7f2a6c816thrust24THRUST_300001_SM_1000_NS6system3cpp3parE,@object
	.size		_ZN34_INTERNAL_9ede93d7_4_k_cu_7f2a6c816thrust24THRUST_300001_SM_1000_NS6system3cpp3parE,(_ZN34_INTERNAL_9ede93d7_4_k_cu_7f2a6c814cuda3std3__45__cpo5beginE - _ZN34_INTERNAL_9ede93d7_4_k_cu_7f2a6c816thrust24THRUST_300001_SM_1000_NS6system3cpp3parE)
_ZN34_INTERNAL_9ede93d7_4_k_cu_7f2a6c816thrust24THRUST_300001_SM_1000_NS6system3cpp3parE:
	.zero		1
	.type		_ZN34_INTERNAL_9ede93d7_4_k_cu_7f2a6c814cuda3std3__45__cpo5beginE,@object
	.size		_ZN34_INTERNAL_9ede93d7_4_k_cu_7f2a6c814cuda3std3__45__cpo5beginE,(_ZN34_INTERNAL_9ede93d7_4_k_cu_7f2a6c814cuda3std6ranges3__45__cpo5beginE - _ZN34_INTERNAL_9ede93d7_4_k_cu_7f2a6c814cuda3std3__45__cpo5beginE)
_ZN34_INTERNAL_9ede93d7_4_k_cu_7f2a6c814cuda3std3__45__cpo5beginE:
	.zero		1
	.type		_ZN34_INTERNAL_9ede93d7_4_k_cu_7f2a6c814cuda3std6ranges3__45__cpo5beginE,@object
	.size		_ZN34_INTERNAL_9ede93d7_4_k_cu_7f2a6c814cuda3std6ranges3__45__cpo5beginE,(_ZN34_INTERNAL_9ede93d7_4_k_cu_7f2a6c816thrust24THRUST_300001_SM_1000_NS6deviceE - _ZN34_INTERNAL_9ede93d7_4_k_cu_7f2a6c814cuda3std6ranges3__45__cpo5beginE)
_ZN34_INTERNAL_9ede93d7_4_k_cu_7f2a6c814cuda3std6ranges3__45__cpo5beginE:
	.zero		1
	.type		_ZN34_INTERNAL_9ede93d7_4_k_cu_7f2a6c816thrust24THRUST_300001_SM_1000_NS6deviceE,@object
	.size		_ZN34_INTERNAL_9ede93d7_4_k_cu_7f2a6c816thrust24THRUST_300001_SM_1000_NS6deviceE,(_ZN34_INTERNAL_9ede93d7_4_k_cu_7f2a6c814cuda3std3__47nulloptE - _ZN34_INTERNAL_9ede93d7_4_k_cu_7f2a6c816thrust24THRUST_300001_SM_1000_NS6deviceE)
_ZN34_INTERNAL_9ede93d7_4_k_cu_7f2a6c816thrust24THRUST_300001_SM_1000_NS6deviceE:
	.zero		1
	.type		_ZN34_INTERNAL_9ede93d7_4_k_cu_7f2a6c814cuda3std3__47nulloptE,@object
	.size		_ZN34_INTERNAL_9ede93d7_4_k_cu_7f2a6c814cuda3std3__47nulloptE,(_ZN34_INTERNAL_9ede93d7_4_k_cu_7f2a6c814cuda3std6ranges3__45__cpo8distanceE - _ZN34_INTERNAL_9ede93d7_4_k_cu_7f2a6c814cuda3std3__47nulloptE)
_ZN34_INTERNAL_9ede93d7_4_k_cu_7f2a6c814cuda3std3__47nulloptE:
	.zero		1
	.type		_ZN34_INTERNAL_9ede93d7_4_k_cu_7f2a6c814cuda3std6ranges3__45__cpo8distanceE,@object
	.size		_ZN34_INTERNAL_9ede93d7_4_k_cu_7f2a6c814cuda3std6ranges3__45__cpo8distanceE,(_ZN34_INTERNAL_9ede93d7_4_k_cu_7f2a6c816thrust24THRUST_300001_SM_1000_NS12placeholders2_4E - _ZN34_INTERNAL_9ede93d7_4_k_cu_7f2a6c814cuda3std6ranges3__45__cpo8distanceE)
_ZN34_INTERNAL_9ede93d7_4_k_cu_7f2a6c814cuda3std6ranges3__45__cpo8distanceE:
	.zero		1
	.type		_ZN34_INTERNAL_9ede93d7_4_k_cu_7f2a6c816thrust24THRUST_300001_SM_1000_NS12placeholders2_4E,@object
	.size		_ZN34_INTERNAL_9ede93d7_4_k_cu_7f2a6c816thrust24THRUST_300001_SM_1000_NS12placeholders2_4E,(_ZN34_INTERNAL_9ede93d7_4_k_cu_7f2a6c814cuda3std3__45__cpo6rbeginE - _ZN34_INTERNAL_9ede93d7_4_k_cu_7f2a6c816thrust24THRUST_300001_SM_1000_NS12placeholders2_4E)
_ZN34_INTERNAL_9ede93d7_4_k_cu_7f2a6c816thrust24THRUST_300001_SM_1000_NS12placeholders2_4E:
	.zero		1
	.type		_ZN34_INTERNAL_9ede93d7_4_k_cu_7f2a6c814cuda3std3__45__cpo6rbeginE,@object
	.size		_ZN34_INTERNAL_9ede93d7_4_k_cu_7f2a6c814cuda3std3__45__cpo6rbeginE,(_ZN34_INTERNAL_9ede93d7_4_k_cu_7f2a6c814cuda3std6ranges3__45__cpo7advanceE - _ZN34_INTERNAL_9ede93d7_4_k_cu_7f2a6c814cuda3std3__45__cpo6rbeginE)
_ZN34_INTERNAL_9ede93d7_4_k_cu_7f2a6c814cuda3std3__45__cpo6rbeginE:
	.zero		1
	.type		_ZN34_INTERNAL_9ede93d7_4_k_cu_7f2a6c814cuda3std6ranges3__45__cpo7advanceE,@object
	.size		_ZN34_INTERNAL_9ede93d7_4_k_cu_7f2a6c814cuda3std6ranges3__45__cpo7advanceE,(_ZN34_INTERNAL_9ede93d7_4_k_cu_7f2a6c816thrust24THRUST_300001_SM_1000_NS12placeholders3_10E - _ZN34_INTERNAL_9ede93d7_4_k_cu_7f2a6c814cuda3std6ranges3__45__cpo7advanceE)
_ZN34_INTERNAL_9ede93d7_4_k_cu_7f2a6c814cuda3std6ranges3__45__cpo7advanceE:
	.zero		1
	.type		_ZN34_INTERNAL_9ede93d7_4_k_cu_7f2a6c816thrust24THRUST_300001_SM_1000_NS12placeholders3_10E,@object
	.size		_ZN34_INTERNAL_9ede93d7_4_k_cu_7f2a6c816thrust24THRUST_300001_SM_1000_NS12placeholders3_10E,(_ZN34_INTERNAL_9ede93d7_4_k_cu_7f2a6c814cuda3std3__48in_placeE - _ZN34_INTERNAL_9ede93d7_4_k_cu_7f2a6c816thrust24THRUST_300001_SM_1000_NS12placeholders3_10E)
_ZN34_INTERNAL_9ede93d7_4_k_cu_7f2a6c816thrust24THRUST_300001_SM_1000_NS12placeholders3_10E:
	.zero		1
	.type		_ZN34_INTERNAL_9ede93d7_4_k_cu_7f2a6c814cuda3std3__48in_placeE,@object
	.size		_ZN34_INTERNAL_9ede93d7_4_k_cu_7f2a6c814cuda3std3__48in_placeE,(_ZN34_INTERNAL_9ede93d7_4_k_cu_7f2a6c814cuda3std6ranges3__45__cpo4sizeE - _ZN34_INTERNAL_9ede93d7_4_k_cu_7f2a6c814cuda3std3__48in_placeE)
_ZN34_INTERNAL_9ede93d7_4_k_cu_7f2a6c814cuda3std3__48in_placeE:
	.zero		1
	.type		_ZN34_INTERNAL_9ede93d7_4_k_cu_7f2a6c814cuda3std6ranges3__45__cpo4sizeE,@object
	.size		_ZN34_INTERNAL_9ede93d7_4_k_cu_7f2a6c814cuda3std6ranges3__45__cpo4sizeE,(_ZN34_INTERNAL_9ede93d7_4_k_cu_7f2a6c816thrust24THRUST_300001_SM_1000_NS12placeholders2_2E - _ZN34_INTERNAL_9ede93d7_4_k_cu_7f2a6c814cuda3std6ranges3__45__cpo4sizeE)
_ZN34_INTERNAL_9ede93d7_4_k_cu_7f2a6c814cuda3std6ranges3__45__cpo4sizeE:
	.zero		1
	.type		_ZN34_INTERNAL_9ede93d7_4_k_cu_7f2a6c816thrust24THRUST_300001_SM_1000_NS12placeholders2_2E,@object
	.size		_ZN34_INTERNAL_9ede93d7_4_k_cu_7f2a6c816thrust24THRUST_300001_SM_1000_NS12placeholders2_2E,(_ZN34_INTERNAL_9ede93d7_4_k_cu_7f2a6c814cuda3std3__45__cpo6cbeginE - _ZN34_INTERNAL_9ede93d7_4_k_cu_7f2a6c816thrust24THRUST_300001_SM_1000_NS12placeholders2_2E)
_ZN34_INTERNAL_9ede93d7_4_k_cu_7f2a6c816thrust24THRUST_300001_SM_1000_NS12placeholders2_2E:
	.zero		1
	.type		_ZN34_INTERNAL_9ede93d7_4_k_cu_7f2a6c814cuda3std3__45__cpo6cbeginE,@object
	.size		_ZN34_INTERNAL_9ede93d7_4_k_cu_7f2a6c814cuda3std3__45__cpo6cbeginE,(_ZN34_INTERNAL_9ede93d7_4_k_cu_7f2a6c814cuda3std6ranges3__45__cpo6cbeginE - _ZN34_INTERNAL_9ede93d7_4_k_cu_7f2a6c814cuda3std3__45__cpo6cbeginE)
_ZN34_INTERNAL_9ede93d7_4_k_cu_7f2a6c814cuda3std3__45__cpo6cbeginE:
	.zero		1
	.type		_ZN34_INTERNAL_9ede93d7_4_k_cu_7f2a6c814cuda3std6ranges3__45__cpo6cbeginE,@object
	.size		_ZN34_INTERNAL_9ede93d7_4_k_cu_7f2a6c814cuda3std6ranges3__45__cpo6cbeginE,(_ZN34_INTERNAL_9ede93d7_4_k_cu_7f2a6c816thrust24THRUST_300001_SM_1000_NS12placeholders2_6E - _ZN34_INTERNAL_9ede93d7_4_k_cu_7f2a6c814cuda3std6ranges3__45__cpo6cbeginE)
_ZN34_INTERNAL_9ede93d7_4_k_cu_7f2a6c814cuda3std6ranges3__45__cpo6cbeginE:
	.zero		1
	.type		_ZN34_INTERNAL_9ede93d7_4_k_cu_7f2a6c816thrust24THRUST_300001_SM_1000_NS12placeholders2_6E,@object
	.size		_ZN34_INTERNAL_9ede93d7_4_k_cu_7f2a6c816thrust24THRUST_300001_SM_1000_NS12placeholders2_6E,(_ZN34_INTERNAL_9ede93d7_4_k_cu_7f2a6c814cuda3std3__45__cpo7crbeginE - _ZN34_INTERNAL_9ede93d7_4_k_cu_7f2a6c816thrust24THRUST_300001_SM_1000_NS12placeholders2_6E)
_ZN34_INTERNAL_9ede93d7_4_k_cu_7f2a6c816thrust24THRUST_300001_SM_1000_NS12placeholders2_6E:
	.zero		1
	.type		_ZN34_INTERNAL_9ede93d7_4_k_cu_7f2a6c814cuda3std3__45__cpo7crbeginE,@object
	.size		_ZN34_INTERNAL_9ede93d7_4_k_cu_7f2a6c814cuda3std3__45__cpo7crbeginE,(_ZN34_INTERNAL_9ede93d7_4_k_cu_7f2a6c814cuda3std6ranges3__45__cpo4nextE - _ZN34_INTERNAL_9ede93d7_4_k_cu_7f2a6c814cuda3std3__45__cpo7crbeginE)
_ZN34_INTERNAL_9ede93d7_4_k_cu_7f2a6c814cuda3std3__45__cpo7crbeginE:
	.zero		1
	.type		_ZN34_INTERNAL_9ede93d7_4_k_cu_7f2a6c814cuda3std6ranges3__45__cpo4nextE,@object
	.size		_ZN34_INTERNAL_9ede93d7_4_k_cu_7f2a6c814cuda3std6ranges3__45__cpo4nextE,(_ZN34_INTERNAL_9ede93d7_4_k_cu_7f2a6c814cuda3std6ranges3__45__cpo4swapE - _ZN34_INTERNAL_9ede93d7_4_k_cu_7f2a6c814cuda3std6ranges3__45__cpo4nextE)
_ZN34_INTERNAL_9ede93d7_4_k_cu_7f2a6c814cuda3std6ranges3__45__cpo4nextE:
	.zero		1
	.type		_ZN34_INTERNAL_9ede93d7_4_k_cu_7f2a6c814cuda3std6ranges3__45__cpo4swapE,@object
	.size		_ZN34_INTERNAL_9ede93d7_4_k_cu_7f2a6c814cuda3std6ranges3__45__cpo4swapE,(_ZN34_INTERNAL_9ede93d7_4_k_cu_7f2a6c816thrust24THRUST_300001_SM_1000_NS8cuda_cub10par_nosyncE - _ZN34_INTERNAL_9ede93d7_4_k_cu_7f2a6c814cuda3std6ranges3__45__cpo4swapE)
_ZN34_INTERNAL_9ede93d7_4_k_cu_7f2a6c814cuda3std6ranges3__45__cpo4swapE:
	.zero		1
	.type		_ZN34_INTERNAL_9ede93d7_4_k_cu_7f2a6c816thrust24THRUST_300001_SM_1000_NS8cuda_cub10par_nosyncE,@object
	.size		_ZN34_INTERNAL_9ede93d7_4_k_cu_7f2a6c816thrust24THRUST_300001_SM_1000_NS8cuda_cub10par_nosyncE,(_ZN34_INTERNAL_9ede93d7_4_k_cu_7f2a6c816thrust24THRUST_300001_SM_1000_NS3seqE - _ZN34_INTERNAL_9ede93d7_4_k_cu_7f2a6c816thrust24THRUST_300001_SM_1000_NS8cuda_cub10par_nosyncE)
_ZN34_INTERNAL_9ede93d7_4_k_cu_7f2a6c816thrust24THRUST_300001_SM_1000_NS8cuda_cub10par_nosyncE:
	.zero		1
	.type		_ZN34_INTERNAL_9ede93d7_4_k_cu_7f2a6c816thrust24THRUST_300001_SM_1000_NS3seqE,@object
	.size		_ZN34_INTERNAL_9ede93d7_4_k_cu_7f2a6c816thrust24THRUST_300001_SM_1000_NS3seqE,(_ZN34_INTERNAL_9ede93d7_4_k_cu_7f2a6c814cuda3std3__420unreachable_sentinelE - _ZN34_INTERNAL_9ede93d7_4_k_cu_7f2a6c816thrust24THRUST_300001_SM_1000_NS3seqE)
_ZN34_INTERNAL_9ede93d7_4_k_cu_7f2a6c816thrust24THRUST_300001_SM_1000_NS3seqE:
	.zero		1
	.type		_ZN34_INTERNAL_9ede93d7_4_k_cu_7f2a6c814cuda3std3__420unreachable_sentinelE,@object
	.size		_ZN34_INTERNAL_9ede93d7_4_k_cu_7f2a6c814cuda3std3__420unreachable_sentinelE,(_ZN34_INTERNAL_9ede93d7_4_k_cu_7f2a6c814cuda3std6ranges3__45__cpo5ssizeE - _ZN34_INTERNAL_9ede93d7_4_k_cu_7f2a6c814cuda3std3__420unreachable_sentinelE)
_ZN34_INTERNAL_9ede93d7_4_k_cu_7f2a6c814cuda3std3__420unreachable_sentinelE:
	.zero		1
	.type		_ZN34_INTERNAL_9ede93d7_4_k_cu_7f2a6c814cuda3std6ranges3__45__cpo5ssizeE,@object
	.size		_ZN34_INTERNAL_9ede93d7_4_k_cu_7f2a6c814cuda3std6ranges3__45__cpo5ssizeE,(_ZN34_INTERNAL_9ede93d7_4_k_cu_7f2a6c816thrust24THRUST_300001_SM_1000_NS12placeholders2_3E - _ZN34_INTERNAL_9ede93d7_4_k_cu_7f2a6c814cuda3std6ranges3__45__cpo5ssizeE)
_ZN34_INTERNAL_9ede93d7_4_k_cu_7f2a6c814cuda3std6ranges3__45__cpo5ssizeE:
	.zero		1
	.type		_ZN34_INTERNAL_9ede93d7_4_k_cu_7f2a6c816thrust24THRUST_300001_SM_1000_NS12placeholders2_3E,@object
	.size		_ZN34_INTERNAL_9ede93d7_4_k_cu_7f2a6c816thrust24THRUST_300001_SM_1000_NS12placeholders2_3E,(_ZN34_INTERNAL_9ede93d7_4_k_cu_7f2a6c814cuda3std3__45__cpo4cendE - _ZN34_INTERNAL_9ede93d7_4_k_cu_7f2a6c816thrust24THRUST_300001_SM_1000_NS12placeholders2_3E)
_ZN34_INTERNAL_9ede93d7_4_k_cu_7f2a6c816thrust24THRUST_300001_SM_1000_NS12placeholders2_3E:
	.zero		1
	.type		_ZN34_INTERNAL_9ede93d7_4_k_cu_7f2a6c814cuda3std3__45__cpo4cendE,@object
	.size		_ZN34_INTERNAL_9ede93d7_4_k_cu_7f2a6c814cuda3std3__45__cpo4cendE,(_ZN34_INTERNAL_9ede93d7_4_k_cu_7f2a6c814cuda3std6ranges3__45__cpo4cendE - _ZN34_INTERNAL_9ede93d7_4_k_cu_7f2a6c814cuda3std3__45__cpo4cendE)
_ZN34_INTERNAL_9ede93d7_4_k_cu_7f2a6c814cuda3std3__45__cpo4cendE:
	.zero		1
	.type		_ZN34_INTERNAL_9ede93d7_4_k_cu_7f2a6c814cuda3std6ranges3__45__cpo4cendE,@object
	.size		_ZN34_INTERNAL_9ede93d7_4_k_cu_7f2a6c814cuda3std6ranges3__45__cpo4cendE,(_ZN34_INTERNAL_9ede93d7_4_k_cu_7f2a6c816thrust24THRUST_300001_SM_1000_NS12placeholders2_7E - _ZN34_INTERNAL_9ede93d7_4_k_cu_7f2a6c814cuda3std6ranges3__45__cpo4cendE)
_ZN34_INTERNAL_9ede93d7_4_k_cu_7f2a6c814cuda3std6ranges3__45__cpo4cendE:
	.zero		1
	.type		_ZN34_INTERNAL_9ede93d7_4_k_cu_7f2a6c816thrust24THRUST_300001_SM_1000_NS12placeholders2_7E,@object
	.size		_ZN34_INTERNAL_9ede93d7_4_k_cu_7f2a6c816thrust24THRUST_300001_SM_1000_NS12placeholders2_7E,(_ZN34_INTERNAL_9ede93d7_4_k_cu_7f2a6c814cuda3std3__45__cpo5crendE - _ZN34_INTERNAL_9ede93d7_4_k_cu_7f2a6c816thrust24THRUST_300001_SM_1000_NS12placeholders2_7E)
_ZN34_INTERNAL_9ede93d7_4_k_cu_7f2a6c816thrust24THRUST_300001_SM_1000_NS12placeholders2_7E:
	.zero		1
	.type		_ZN34_INTERNAL_9ede93d7_4_k_cu_7f2a6c814cuda3std3__45__cpo5crendE,@object
	.size		_ZN34_INTERNAL_9ede93d7_4_k_cu_7f2a6c814cuda3std3__45__cpo5crendE,(_ZN34_INTERNAL_9ede93d7_4_k_cu_7f2a6c814cuda3std6ranges3__45__cpo4prevE - _ZN34_INTERNAL_9ede93d7_4_k_cu_7f2a6c814cuda3std3__45__cpo5crendE)
_ZN34_INTERNAL_9ede93d7_4_k_cu_7f2a6c814cuda3std3__45__cpo5crendE:
	.zero		1
	.type		_ZN34_INTERNAL_9ede93d7_4_k_cu_7f2a6c814cuda3std6ranges3__45__cpo4prevE,@object
	.size		_ZN34_INTERNAL_9ede93d7_4_k_cu_7f2a6c814cuda3std6ranges3__45__cpo4prevE,(_ZN34_INTERNAL_9ede93d7_4_k_cu_7f2a6c814cuda3std6ranges3__45__cpo9iter_moveE - _ZN34_INTERNAL_9ede93d7_4_k_cu_7f2a6c814cuda3std6ranges3__45__cpo4prevE)
_ZN34_INTERNAL_9ede93d7_4_k_cu_7f2a6c814cuda3std6ranges3__45__cpo4prevE:
	.zero		1
	.type		_ZN34_INTERNAL_9ede93d7_4_k_cu_7f2a6c814cuda3std6ranges3__45__cpo9iter_moveE,@object
	.size		_ZN34_INTERNAL_9ede93d7_4_k_cu_7f2a6c814cuda3std6ranges3__45__cpo9iter_moveE,(_ZN34_INTERNAL_9ede93d7_4_k_cu_7f2a6c816thrust24THRUST_300001_SM_1000_NS6system6detail10sequential3seqE - _ZN34_INTERNAL_9ede93d7_4_k_cu_7f2a6c814cuda3std6ranges3__45__cpo9iter_moveE)
_ZN34_INTERNAL_9ede93d7_4_k_cu_7f2a6c814cuda3std6ranges3__45__cpo9iter_moveE:
	.zero		1
	.type		_ZN34_INTERNAL_9ede93d7_4_k_cu_7f2a6c816thrust24THRUST_300001_SM_1000_NS6system6detail10sequential3seqE,@object
	.size		_ZN34_INTERNAL_9ede93d7_4_k_cu_7f2a6c816thrust24THRUST_300001_SM_1000_NS6system6detail10sequential3seqE,(_ZN34_INTERNAL_9ede93d7_4_k_cu_7f2a6c816thrust24THRUST_300001_SM_1000_NS12placeholders2_9E - _ZN34_INTERNAL_9ede93d7_4_k_cu_7f2a6c816thrust24THRUST_300001_SM_1000_NS6system6detail10sequential3seqE)
_ZN34_INTERNAL_9ede93d7_4_k_cu_7f2a6c816thrust24THRUST_300001_SM_1000_NS6system6detail10sequential3seqE:
	.zero		1
	.type		_ZN34_INTERNAL_9ede93d7_4_k_cu_7f2a6c816thrust24THRUST_300001_SM_1000_NS12placeholders2_9E,@object
	.size		_ZN34_INTERNAL_9ede93d7_4_k_cu_7f2a6c816thrust24THRUST_300001_SM_1000_NS12placeholders2_9E,(_ZN34_INTERNAL_9ede93d7_4_k_cu_7f2a6c814cuda3std3__419piecewise_constructE - _ZN34_INTERNAL_9ede93d7_4_k_cu_7f2a6c816thrust24THRUST_300001_SM_1000_NS12placeholders2_9E)
_ZN34_INTERNAL_9ede93d7_4_k_cu_7f2a6c816thrust24THRUST_300001_SM_1000_NS12placeholders2_9E:
	.zero		1
	.type		_ZN34_INTERNAL_9ede93d7_4_k_cu_7f2a6c814cuda3std3__419piecewise_constructE,@object
	.size		_ZN34_INTERNAL_9ede93d7_4_k_cu_7f2a6c814cuda3std3__419piecewise_constructE,(_ZN34_INTERNAL_9ede93d7_4_k_cu_7f2a6c814cuda3std6ranges3__45__cpo5cdataE - _ZN34_INTERNAL_9ede93d7_4_k_cu_7f2a6c814cuda3std3__419piecewise_constructE)
_ZN34_INTERNAL_9ede93d7_4_k_cu_7f2a6c814cuda3std3__419piecewise_constructE:
	.zero		1
	.type		_ZN34_INTERNAL_9ede93d7_4_k_cu_7f2a6c814cuda3std6ranges3__45__cpo5cdataE,@object
	.size		_ZN34_INTERNAL_9ede93d7_4_k_cu_7f2a6c814cuda3std6ranges3__45__cpo5cdataE,(_ZN34_INTERNAL_9ede93d7_4_k_cu_7f2a6c816thrust24THRUST_300001_SM_1000_NS12placeholders2_1E - _ZN34_INTERNAL_9ede93d7_4_k_cu_7f2a6c814cuda3std6ranges3__45__cpo5cdataE)
_ZN34_INTERNAL_9ede93d7_4_k_cu_7f2a6c814cuda3std6ranges3__45__cpo5cdataE:
	.zero		1
	.type		_ZN34_INTERNAL_9ede93d7_4_k_cu_7f2a6c816thrust24THRUST_300001_SM_1000_NS12placeholders2_1E,@object
	.size		_ZN34_INTERNAL_9ede93d7_4_k_cu_7f2a6c816thrust24THRUST_300001_SM_1000_NS12placeholders2_1E,(_ZN34_INTERNAL_9ede93d7_4_k_cu_7f2a6c814cuda3std3__45__cpo3endE - _ZN34_INTERNAL_9ede93d7_4_k_cu_7f2a6c816thrust24THRUST_300001_SM_1000_NS12placeholders2_1E)
_ZN34_INTERNAL_9ede93d7_4_k_cu_7f2a6c816thrust24THRUST_300001_SM_1000_NS12placeholders2_1E:
	.zero		1
	.type		_ZN34_INTERNAL_9ede93d7_4_k_cu_7f2a6c814cuda3std3__45__cpo3endE,@object
	.size		_ZN34_INTERNAL_9ede93d7_4_k_cu_7f2a6c814cuda3std3__45__cpo3endE,(_ZN34_INTERNAL_9ede93d7_4_k_cu_7f2a6c814cuda3std6ranges3__45__cpo3endE - _ZN34_INTERNAL_9ede93d7_4_k_cu_7f2a6c814cuda3std3__45__cpo3endE)
_ZN34_INTERNAL_9ede93d7_4_k_cu_7f2a6c814cuda3std3__45__cpo3endE:
	.zero		1
	.type		_ZN34_INTERNAL_9ede93d7_4_k_cu_7f2a6c814cuda3std6ranges3__45__cpo3endE,@object
	.size		_ZN34_INTERNAL_9ede93d7_4_k_cu_7f2a6c814cuda3std6ranges3__45__cpo3endE,(_ZN34_INTERNAL_9ede93d7_4_k_cu_7f2a6c816thrust24THRUST_300001_SM_1000_NS12placeholders2_5E - _ZN34_INTERNAL_9ede93d7_4_k_cu_7f2a6c814cuda3std6ranges3__45__cpo3endE)
_ZN34_INTERNAL_9ede93d7_4_k_cu_7f2a6c814cuda3std6ranges3__45__cpo3endE:
	.zero		1
	.type		_ZN34_INTERNAL_9ede93d7_4_k_cu_7f2a6c816thrust24THRUST_300001_SM_1000_NS12placeholders2_5E,@object
	.size		_ZN34_INTERNAL_9ede93d7_4_k_cu_7f2a6c816thrust24THRUST_300001_SM_1000_NS12placeholders2_5E,(_ZN34_INTERNAL_9ede93d7_4_k_cu_7f2a6c814cuda3std3__45__cpo4rendE - _ZN34_INTERNAL_9ede93d7_4_k_cu_7f2a6c816thrust24THRUST_300001_SM_1000_NS12placeholders2_5E)
_ZN34_INTERNAL_9ede93d7_4_k_cu_7f2a6c816thrust24THRUST_300001_SM_1000_NS12placeholders2_5E:
	.zero		1
	.type		_ZN34_INTERNAL_9ede93d7_4_k_cu_7f2a6c814cuda3std3__45__cpo4rendE,@object
	.size		_ZN34_INTERNAL_9ede93d7_4_k_cu_7f2a6c814cuda3std3__45__cpo4rendE,(_ZN34_INTERNAL_9ede93d7_4_k_cu_7f2a6c814cuda3std6ranges3__45__cpo9iter_swapE - _ZN34_INTERNAL_9ede93d7_4_k_cu_7f2a6c814cuda3std3__45__cpo4rendE)
_ZN34_INTERNAL_9ede93d7_4_k_cu_7f2a6c814cuda3std3__45__cpo4rendE:
	.zero		1
	.type		_ZN34_INTERNAL_9ede93d7_4_k_cu_7f2a6c814cuda3std6ranges3__45__cpo9iter_swapE,@object
	.size		_ZN34_INTERNAL_9ede93d7_4_k_cu_7f2a6c814cuda3std6ranges3__45__cpo9iter_swapE,(_ZN34_INTERNAL_9ede93d7_4_k_cu_7f2a6c814cuda3std3__48unexpectE - _ZN34_INTERNAL_9ede93d7_4_k_cu_7f2a6c814cuda3std6ranges3__45__cpo9iter_swapE)
_ZN34_INTERNAL_9ede93d7_4_k_cu_7f2a6c814cuda3std6ranges3__45__cpo9iter_swapE:
	.zero		1
	.type		_ZN34_INTERNAL_9ede93d7_4_k_cu_7f2a6c814cuda3std3__48unexpectE,@object
	.size		_ZN34_INTERNAL_9ede93d7_4_k_cu_7f2a6c814cuda3std3__48unexpectE,(_ZN34_INTERNAL_9ede93d7_4_k_cu_7f2a6c816thrust24THRUST_300001_SM_1000_NS8cuda_cub3parE - _ZN34_INTERNAL_9ede93d7_4_k_cu_7f2a6c814cuda3std3__48unexpectE)
_ZN34_INTERNAL_9ede93d7_4_k_cu_7f2a6c814cuda3std3__48unexpectE:
	.zero		1
	.type		_ZN34_INTERNAL_9ede93d7_4_k_cu_7f2a6c816thrust24THRUST_300001_SM_1000_NS8cuda_cub3parE,@object
	.size		_ZN34_INTERNAL_9ede93d7_4_k_cu_7f2a6c816thrust24THRUST_300001_SM_1000_NS8cuda_cub3parE,(.L_29 - _ZN34_INTERNAL_9ede93d7_4_k_cu_7f2a6c816thrust24THRUST_300001_SM_1000_NS8cuda_cub3parE)
_ZN34_INTERNAL_9ede93d7_4_k_cu_7f2a6c816thrust24THRUST_300001_SM_1000_NS8cuda_cub3parE:
	.zero		1
.L_29:


//--------------------- .nv.shared._Z17oddeven_sort_stepPii --------------------------
	.section	.nv.shared._Z17oddeven_sort_stepPii,"aw",@nobits
	.sectionflags	@""
	.align	4
.nv.shared._Z17oddeven_sort_stepPii:
	.zero		5120


//--------------------- .nv.shared._Z17bitonic_sort_stepPii --------------------------
	.section	.nv.shared._Z17bitonic_sort_stepPii,"aw",@nobits
	.sectionflags	@""
	.align	4
.nv.shared._Z17bitonic_sort_stepPii:
	.zero		5120


//--------------------- .nv.constant0._ZN3cub18CUB_300001_SM_10006detail11EmptyKernelIvEEvv --------------------------
	.section	.nv.constant0._ZN3cub18CUB_300001_SM_10006detail11EmptyKernelIvEEvv,"a",@progbits
	.sectionflags	@""
	.align	4
.nv.constant0._ZN3cub18CUB_300001_SM_10006detail11EmptyKernelIvEEvv:
	.zero		896


//--------------------- .nv.constant0._Z17oddeven_sort_stepPii --------------------------
	.section	.nv.constant0._Z17oddeven_sort_stepPii,"a",@progbits
	.sectionflags	@""
	.align	4
.nv.constant0._Z17oddeven_sort_stepPii:
	.zero		908


//--------------------- .nv.constant0._Z17bitonic_sort_stepPii --------------------------
	.section	.nv.constant0._Z17bitonic_sort_stepPii,"a",@progbits
	.sectionflags	@""
	.align	4
.nv.constant0._Z17bitonic_sort_stepPii:
	.zero		908


//--------------------- SYMBOLS --------------------------

	.type		.nv.reservedSmem.offset0,@object
	.size		.nv.reservedSmem.offset0,0x4
	.type		.nv.reservedSmem.cap,@object
	.size		.nv.reservedSmem.cap,0x4
